	.headerflags	@"EF_CUDA_TEXMODE_UNIFIED EF_CUDA_64BIT_ADDRESS EF_CUDA_ACCELERATORS EF_CUDA_SM90 EF_CUDA_VIRTUAL_SM(EF_CUDA_SM90)"
	.elftype	@"ET_EXEC"


//--------------------- .nv.info                  --------------------------
	.section	.nv.info,"",@"SHT_CUDA_INFO"
	.align	4


	//----- nvinfo : EIATTR_REGCOUNT
	.align		4
        /*0000*/ 	.byte	0x04, 0x2f
        /*0002*/ 	.short	(.L_3 - .L_2)
	.align		4
.L_2:
        /*0004*/ 	.word	index@(triton_poi_fused__native_batch_norm_legit_no_training_relu_46)
        /*0008*/ 	.word	0x00000026


	//----- nvinfo : EIATTR_MIN_STACK_SIZE
	.align		4
.L_3:
        /*000c*/ 	.byte	0x04, 0x12
        /*000e*/ 	.short	(.L_5 - .L_4)
	.align		4
.L_4:
        /*0010*/ 	.word	index@(triton_poi_fused__native_batch_norm_legit_no_training_relu_46)
        /*0014*/ 	.word	0x00000000


	//----- nvinfo : EIATTR_FRAME_SIZE
	.align		4
.L_5:
        /*0018*/ 	.byte	0x04, 0x11
        /*001a*/ 	.short	(.L_7 - .L_6)
	.align		4
.L_6:
        /*001c*/ 	.word	index@(triton_poi_fused__native_batch_norm_legit_no_training_relu_46)
        /*0020*/ 	.word	0x00000000


	//----- nvinfo : EIATTR_MIN_STACK_SIZE
	.align		4
.L_7:
        /*0024*/ 	.byte	0x04, 0x12
        /*0026*/ 	.short	(.L_9 - .L_8)
	.align		4
.L_8:
        /*0028*/ 	.word	index@(triton_poi_fused__native_batch_norm_legit_no_training_relu_46)
        /*002c*/ 	.word	0x00000000
.L_9:


//--------------------- .nv.info.triton_poi_fused__native_batch_norm_legit_no_training_relu_46 --------------------------
	.section	.nv.info.triton_poi_fused__native_batch_norm_legit_no_training_relu_46,"",@"SHT_CUDA_INFO"
	.sectionflags	@""
	.align	4


	//----- nvinfo : EIATTR_CUDA_API_VERSION
	.align		4
        /*0000*/ 	.byte	0x04, 0x37
        /*0002*/ 	.short	(.L_11 - .L_10)
.L_10:
        /*0004*/ 	.word	0x0000007c


	//----- nvinfo : EIATTR_KPARAM_INFO
	.align		4
.L_11:
        /*0008*/ 	.byte	0x04, 0x17
        /*000a*/ 	.short	(.L_13 - .L_12)
.L_12:
        /*000c*/ 	.word	0x00000000
        /*0010*/ 	.short	0x0007
        /*0012*/ 	.short	0x0034
        /*0014*/ 	.byte	0x00, 0xf0, 0x11, 0x00


	//----- nvinfo : EIATTR_KPARAM_INFO
	.align		4
.L_13:
        /*0018*/ 	.byte	0x04, 0x17
        /*001a*/ 	.short	(.L_15 - .L_14)
.L_14:
        /*001c*/ 	.word	0x00000000
        /*0020*/ 	.short	0x0006
        /*0022*/ 	.short	0x0030
        /*0024*/ 	.byte	0x00, 0xf0, 0x11, 0x00


	//----- nvinfo : EIATTR_KPARAM_INFO
	.align		4
.L_15:
        /*0028*/ 	.byte	0x04, 0x17
        /*002a*/ 	.short	(.L_17 - .L_16)
.L_16:
        /*002c*/ 	.word	0x00000000
        /*0030*/ 	.short	0x0005
        /*0032*/ 	.short	0x0028
        /*0034*/ 	.byte	0x00, 0xf4, 0x21, 0x00


	//----- nvinfo : EIATTR_KPARAM_INFO
	.align		4
.L_17:
        /*0038*/ 	.byte	0x04, 0x17
        /*003a*/ 	.short	(.L_19 - .L_18)
.L_18:
        /*003c*/ 	.word	0x00000000
        /*0040*/ 	.short	0x0004
        /*0042*/ 	.short	0x0020
        /*0044*/ 	.byte	0x00, 0xf4, 0x21, 0x00


	//----- nvinfo : EIATTR_KPARAM_INFO
	.align		4
.L_19:
        /*0048*/ 	.byte	0x04, 0x17
        /*004a*/ 	.short	(.L_21 - .L_20)
.L_20:
        /*004c*/ 	.word	0x00000000
        /*0050*/ 	.short	0x0003
        /*0052*/ 	.short	0x0018
        /*0054*/ 	.byte	0x00, 0xf4, 0x21, 0x00


	//----- nvinfo : EIATTR_KPARAM_INFO
	.align		4
.L_21:
        /*0058*/ 	.byte	0x04, 0x17
        /*005a*/ 	.short	(.L_23 - .L_22)
.L_22:
        /*005c*/ 	.word	0x00000000
        /*0060*/ 	.short	0x0002
        /*0062*/ 	.short	0x0010
        /*0064*/ 	.byte	0x00, 0xf4, 0x21, 0x00


	//----- nvinfo : EIATTR_KPARAM_INFO
	.align		4
.L_23:
        /*0068*/ 	.byte	0x04, 0x17
        /*006a*/ 	.short	(.L_25 - .L_24)
.L_24:
        /*006c*/ 	.word	0x00000000
        /*0070*/ 	.short	0x0001
        /*0072*/ 	.short	0x0008
        /*0074*/ 	.byte	0x00, 0xf4, 0x21, 0x00


	//----- nvinfo : EIATTR_KPARAM_INFO
	.align		4
.L_25:
        /*0078*/ 	.byte	0x04, 0x17
        /*007a*/ 	.short	(.L_27 - .L_26)
.L_26:
        /*007c*/ 	.word	0x00000000
        /*0080*/ 	.short	0x0000
        /*0082*/ 	.short	0x0000
        /*0084*/ 	.byte	0x00, 0xf4, 0x21, 0x00


	//----- nvinfo : EIATTR_SPARSE_MMA_MASK
	.align		4
.L_27:
        /*0088*/ 	.byte	0x03, 0x50
        /*008a*/ 	.short	0x0000


	//----- nvinfo : EIATTR_MAXREG_COUNT
	.align		4
        /*008c*/ 	.byte	0x03, 0x1b
        /*008e*/ 	.short	0x00ff


	//----- nvinfo : EIATTR_EXIT_INSTR_OFFSETS
	.align		4
        /*0090*/ 	.byte	0x04, 0x1c
        /*0092*/ 	.short	(.L_29 - .L_28)


	//   ....[0]....
.L_28:
        /*0094*/ 	.word	0x000012f0


	//   ....[1]....
        /*0098*/ 	.word	0x00001390


	//----- nvinfo : EIATTR_REQNTID
	.align		4
.L_29:
        /*009c*/ 	.byte	0x04, 0x10
        /*009e*/ 	.short	(.L_31 - .L_30)
.L_30:
        /*00a0*/ 	.word	0x00000080
        /*00a4*/ 	.word	0x00000001
        /*00a8*/ 	.word	0x00000001


	//----- nvinfo : EIATTR_CBANK_PARAM_SIZE
	.align		4
.L_31:
        /*00ac*/ 	.byte	0x03, 0x19
        /*00ae*/ 	.short	0x0038


	//----- nvinfo : EIATTR_PARAM_CBANK
	.align		4
        /*00b0*/ 	.byte	0x04, 0x0a
        /*00b2*/ 	.short	(.L_33 - .L_32)
	.align		4
.L_32:
        /*00b4*/ 	.word	index@(.nv.constant0.triton_poi_fused__native_batch_norm_legit_no_training_relu_46)
        /*00b8*/ 	.short	0x0210
        /*00ba*/ 	.short	0x0038


	//----- nvinfo : EIATTR_SW_WAR
	.align		4
.L_33:
        /*00bc*/ 	.byte	0x04, 0x36
        /*00be*/ 	.short	(.L_35 - .L_34)
.L_34:
        /*00c0*/ 	.word	0x00000008
.L_35:


//--------------------- .nv.callgraph             --------------------------
	.section	.nv.callgraph,"",@"SHT_CUDA_CALLGRAPH"
	.align	4
	.sectionentsize	8
	.align		4
        /*0000*/ 	.word	0x00000000
	.align		4
        /*0004*/ 	.word	0xffffffff
	.align		4
        /*0008*/ 	.word	0x00000000
	.align		4
        /*000c*/ 	.word	0xfffffffe
	.align		4
        /*0010*/ 	.word	0x00000000
	.align		4
        /*0014*/ 	.word	0xfffffffd
	.align		4
        /*0018*/ 	.word	0x00000000
	.align		4
        /*001c*/ 	.word	0xfffffffc


//--------------------- .nv.constant4             --------------------------
	.section	.nv.constant4,"a",@progbits
	.align	8
	.align		8
.nv.constant4:
        /*0000*/ 	.dword	_$_str
	.align		8
        /*0008*/ 	.dword	_$_str_$_2


//--------------------- .text.triton_poi_fused__native_batch_norm_legit_no_training_relu_46 --------------------------
	.section	.text.triton_poi_fused__native_batch_norm_legit_no_training_relu_46,"ax",@progbits
	.sectionflags	@"SHF_BARRIERS=1"
	.align	128
        .global         triton_poi_fused__native_batch_norm_legit_no_training_relu_46
        .type           triton_poi_fused__native_batch_norm_legit_no_training_relu_46,@function
        .size           triton_poi_fused__native_batch_norm_legit_no_training_relu_46,(.L_x_1 - triton_poi_fused__native_batch_norm_legit_no_training_relu_46)
        .other          triton_poi_fused__native_batch_norm_legit_no_training_relu_46,@"STO_CUDA_ENTRY STV_DEFAULT"
triton_poi_fused__native_batch_norm_legit_no_training_relu_46:
.text.triton_poi_fused__native_batch_norm_legit_no_training_relu_46:
[----:B------:R-:W0:Y:S01]  /*0000*/  LDC R1, c[0x0][0x28] ;  /* 0x00000a00ff017b82 */ /* 0x000e220000000800 */
[----:B------:R-:W1:Y:S07]  /*0010*/  S2R R2, SR_TID.X ;  /* 0x0000000000027919 */ /* 0x000e6e0000002100 */
[----:B------:R-:W2:Y:S01]  /*0020*/  LDC.64 R20, c[0x0][0x218] ;  /* 0x00008600ff147b82 */ /* 0x000ea20000000a00 */
[----:B------:R-:W-:Y:S02]  /*0030*/  CS2R R8, SRZ ;  /* 0x0000000000087805 */ /* 0x000fe4000001ff00 */
[----:B------:R-:W-:Y:S01]  /*0040*/  CS2R R10, SRZ ;  /* 0x00000000000a7805 */ /* 0x000fe2000001ff00 */
[----:B------:R-:W3:Y:S01]  /*0050*/  S2R R3, SR_CTAID.Y ;  /* 0x0000000000037919 */ /* 0x000ee20000002600 */
[----:B------:R-:W-:Y:S01]  /*0060*/  ULDC.64 UR6, c[0x0][0x208] ;  /* 0x0000820000067ab9 */ /* 0x000fe20000000a00 */
[----:B------:R-:W4:Y:S02]  /*0070*/  S2R R0, SR_CTAID.X ;  /* 0x0000000000007919 */ /* 0x000f240000002500 */
[----:B------:R-:W5:Y:S08]  /*0080*/  LDC.64 R32, c[0x0][0x210] ;  /* 0x00008400ff207b82 */ /* 0x000f700000000a00 */
[----:B------:R-:W2:Y:S01]  /*0090*/  LDC.64 R28, c[0x0][0x220] ;  /* 0x00008800ff1c7b82 */ /* 0x000ea20000000a00 */
[----:B-1----:R-:W-:-:S02]  /*00a0*/  SHF.L.U32 R4, R2, 0x2, RZ ;  /* 0x0000000202047819 */ /* 0x002fc400000006ff */
[----:B---3--:R-:W-:Y:S02]  /*00b0*/  SHF.L.U32 R3, R3, 0xa, RZ ;  /* 0x0000000a03037819 */ /* 0x008fe400000006ff */
[----:B------:R-:W-:Y:S02]  /*00c0*/  LOP3.LUT R4, R4, 0x1fc, RZ, 0xc0, !PT ;  /* 0x000001fc04047812 */ /* 0x000fe400078ec0ff */
[----:B----4-:R-:W-:Y:S02]  /*00d0*/  ISETP.GE.AND P2, PT, R0, 0xc4, PT ;  /* 0x000000c40000780c */ /* 0x010fe40003f46270 */
[----:B------:R-:W-:Y:S02]  /*00e0*/  LOP3.LUT R5, R3, R4, RZ, 0xfc, !PT ;  /* 0x0000000403057212 */ /* 0x000fe400078efcff */
[----:B------:R-:W-:Y:S02]  /*00f0*/  LOP3.LUT R12, R3, 0x200, R4, 0xfe, !PT ;  /* 0x00000200030c7812 */ /* 0x000fe400078efe04 */
[C---:B------:R-:W-:Y:S01]  /*0100*/  ISETP.GE.AND P1, PT, R5.reuse, 0x480, PT ;  /* 0x000004800500780c */ /* 0x040fe20003f26270 */
[C---:B------:R-:W-:Y:S01]  /*0110*/  IMAD.HI R6, R5.reuse, 0x38e38e39, RZ ;  /* 0x38e38e3905067827 */ /* 0x040fe200078e02ff */
[----:B------:R-:W-:-:S03]  /*0120*/  ISETP.LT.AND P0, PT, R5, 0x480, !P2 ;  /* 0x000004800500780c */ /* 0x000fc60005701270 */
[----:B------:R-:W-:Y:S01]  /*0130*/  IMAD.HI R13, R12, 0x38e38e39, RZ ;  /* 0x38e38e390c0d7827 */ /* 0x000fe200078e02ff */
[----:B------:R-:W-:-:S04]  /*0140*/  SHF.R.U32.HI R7, RZ, 0x1f, R6 ;  /* 0x0000001fff077819 */ /* 0x000fc80000011606 */
[----:B------:R-:W-:Y:S02]  /*0150*/  LEA.HI.SX32 R6, R6, R7, 0x1a ;  /* 0x0000000706067211 */ /* 0x000fe400078fd2ff */
[----:B------:R-:W-:-:S03]  /*0160*/  SHF.R.U32.HI R14, RZ, 0x1f, R13 ;  /* 0x0000001fff0e7819 */ /* 0x000fc6000001160d */
[----:B------:R-:W-:Y:S01]  /*0170*/  IMAD R27, R6, -0x120, R5 ;  /* 0xfffffee0061b7824 */ /* 0x000fe200078e0205 */
[----:B------:R-:W-:Y:S02]  /*0180*/  CS2R R4, SRZ ;  /* 0x0000000000047805 */ /* 0x000fe4000001ff00 */
[----:B------:R-:W-:Y:S01]  /*0190*/  LEA.HI.SX32 R14, R13, R14, 0x1a ;  /* 0x0000000e0d0e7211 */ /* 0x000fe200078fd2ff */
[----:B------:R-:W-:Y:S02]  /*01a0*/  IMAD R7, R0, 0x120, R27 ;  /* 0x0000012000077824 */ /* 0x000fe400078e021b */
[----:B--2---:R-:W-:-:S04]  /*01b0*/  IMAD.WIDE R16, R27, 0x4, R20 ;  /* 0x000000041b107825 */ /* 0x004fc800078e0214 */
[----:B------:R-:W-:Y:S01]  /*01c0*/  IMAD R19, R6, 0xdc80, R7 ;  /* 0x0000dc8006137824 */ /* 0x000fe200078e0207 */
[----:B------:R-:W-:Y:S01]  /*01d0*/  CS2R R6, SRZ ;  /* 0x0000000000067805 */ /* 0x000fe2000001ff00 */
[----:B------:R1:W2:Y:S02]  /*01e0*/  @!P1 LDG.E.EL.128 R8, desc[UR6][R16.64] ;  /* 0x0000000610089981 */ /* 0x0002a4000c2e1d00 */
[----:B-----5:R-:W-:-:S05]  /*01f0*/  IMAD.WIDE R18, R19, 0x4, R32 ;  /* 0x0000000413127825 */ /* 0x020fca00078e0220 */
[----:B------:R3:W2:Y:S01]  /*0200*/  @P0 LDG.E.EL.128 R4, desc[UR6][R18.64] ;  /* 0x0000000612040981 */ /* 0x0006a2000c2e1d00 */
[----:B------:R-:W-:Y:S01]  /*0210*/  IMAD R25, R14, -0x120, R12 ;  /* 0xfffffee00e197824 */ /* 0x000fe200078e020c */
[----:B------:R-:W-:-:S03]  /*0220*/  ISETP.GE.AND P0, PT, R12, 0x480, PT ;  /* 0x000004800c00780c */ /* 0x000fc60003f06270 */
[----:B------:R-:W-:Y:S01]  /*0230*/  IMAD R13, R14, 0xdc80, R25 ;  /* 0x0000dc800e0d7824 */ /* 0x000fe200078e0219 */
[----:B------:R-:W-:-:S03]  /*0240*/  ISETP.LT.AND P2, PT, R12, 0x480, !P2 ;  /* 0x000004800c00780c */ /* 0x000fc60005741270 */
[----:B------:R-:W-:Y:S01]  /*0250*/  IMAD R13, R0, 0x120, R13 ;  /* 0x00000120000d7824 */ /* 0x000fe200078e020d */
[----:B------:R-:W-:Y:S02]  /*0260*/  CS2R R14, SRZ ;  /* 0x00000000000e7805 */ /* 0x000fe4000001ff00 */
[----:B-1----:R-:W-:Y:S02]  /*0270*/  CS2R R16, SRZ ;  /* 0x0000000000107805 */ /* 0x002fe4000001ff00 */
[----:B---3--:R-:W-:Y:S01]  /*0280*/  CS2R R18, SRZ ;  /* 0x0000000000127805 */ /* 0x008fe2000001ff00 */
[----:B------:R-:W-:Y:S01]  /*0290*/  IMAD.WIDE R32, R13, 0x4, R32 ;  /* 0x000000040d207825 */ /* 0x000fe200078e0220 */
[----:B------:R-:W-:Y:S02]  /*02a0*/  CS2R R12, SRZ ;  /* 0x00000000000c7805 */ /* 0x000fe4000001ff00 */
[----:B------:R-:W-:Y:S01]  /*02b0*/  CS2R R22, SRZ ;  /* 0x0000000000167805 */ /* 0x000fe2000001ff00 */
[----:B------:R-:W-:Y:S01]  /*02c0*/  IMAD.WIDE R34, R25, 0x4, R20 ;  /* 0x0000000419227825 */ /* 0x000fe200078e0214 */
[----:B------:R-:W-:-:S02]  /*02d0*/  CS2R R20, SRZ ;  /* 0x0000000000147805 */ /* 0x000fc4000001ff00 */
[----:B------:R-:W3:Y:S01]  /*02e0*/  @P2 LDG.E.EL.128 R12, desc[UR6][R32.64] ;  /* 0x00000006200c2981 */ /* 0x000ee2000c2e1d00 */
[----:B0-----:R-:W-:-:S03]  /*02f0*/  IMAD.WIDE R30, R27, 0x4, R28 ;  /* 0x000000041b1e7825 */ /* 0x001fc600078e021c */
[----:B------:R-:W3:Y:S04]  /*0300*/  @!P0 LDG.E.EL.128 R16, desc[UR6][R34.64] ;  /* 0x0000000622108981 */ /* 0x000ee8000c2e1d00 */
[----:B------:R-:W4:Y:S01]  /*0310*/  @!P1 LDG.E.EL.128 R20, desc[UR6][R30.64] ;  /* 0x000000061e149981 */ /* 0x000f22000c2e1d00 */
[----:B------:R-:W-:-:S04]  /*0320*/  IMAD.WIDE R28, R25, 0x4, R28 ;  /* 0x00000004191c7825 */ /* 0x000fc800078e021c */
[----:B--2---:R-:W-:Y:S01]  /*0330*/  FADD R8, -R8, R4 ;  /* 0x0000000408087221 */ /* 0x004fe20000000100 */
[----:B------:R-:W-:Y:S01]  /*0340*/  FADD R9, -R9, R5 ;  /* 0x0000000509097221 */ /* 0x000fe20000000100 */
[----:B------:R-:W-:Y:S01]  /*0350*/  FADD R10, -R10, R6 ;  /* 0x000000060a0a7221 */ /* 0x000fe20000000100 */
[----:B------:R-:W-:Y:S01]  /*0360*/  FADD R11, -R11, R7 ;  /* 0x000000070b0b7221 */ /* 0x000fe20000000100 */
[----:B------:R-:W-:Y:S02]  /*0370*/  CS2R R4, SRZ ;  /* 0x0000000000047805 */ /* 0x000fe4000001ff00 */
[----:B------:R-:W-:-:S06]  /*0380*/  CS2R R6, SRZ ;  /* 0x0000000000067805 */ /* 0x000fcc000001ff00 */
[----:B------:R0:W2:Y:S01]  /*0390*/  @!P0 LDG.E.EL.128 R4, desc[UR6][R28.64] ;  /* 0x000000061c048981 */ /* 0x0000a2000c2e1d00 */
[----:B---3--:R-:W-:Y:S01]  /*03a0*/  FADD R24, -R16, R12 ;  /* 0x0000000c10187221 */ /* 0x008fe20000000100 */
[----:B----4-:R-:W-:Y:S01]  /*03b0*/  FADD R16, R20, 0.0010000000474974513054 ;  /* 0x3a83126f14107421 */ /* 0x010fe20000000000 */
[----:B------:R-:W-:-:S05]  /*03c0*/  FADD R21, R21, 0.0010000000474974513054 ;  /* 0x3a83126f15157421 */ /* 0x000fca0000000000 */
[----:B------:R-:W1:Y:S08]  /*03d0*/  MUFU.SQRT R16, R16 ;  /* 0x0000001000107308 */ /* 0x000e700000002000 */
[----:B------:R-:W3:Y:S01]  /*03e0*/  MUFU.SQRT R21, R21 ;  /* 0x0000001500157308 */ /* 0x000ee20000002000 */
[----:B------:R-:W-:Y:S01]  /*03f0*/  FADD R23, R23, 0.0010000000474974513054 ;  /* 0x3a83126f17177421 */ /* 0x000fe20000000000 */
[----:B------:R-:W-:Y:S01]  /*0400*/  FADD R17, -R17, R13 ;  /* 0x0000000d11117221 */ /* 0x000fe20000000100 */
[----:B------:R-:W-:Y:S01]  /*0410*/  HFMA2.MMA R13, -RZ, RZ, 1.625, 0 ;  /* 0x3e800000ff0d7435 */ /* 0x000fe200000001ff */
[----:B-1----:R-:W-:-:S04]  /*0420*/  FSETP.GT.AND P3, PT, R16, 8.50705917302346158658e+37, PT ;  /* 0x7e8000001000780b */ /* 0x002fc80003f64000 */
[----:B------:R-:W1:Y:S01]  /*0430*/  MUFU.SQRT R20, R23 ;  /* 0x0000001700147308 */ /* 0x000e620000002000 */
[C---:B------:R-:W-:Y:S02]  /*0440*/  FSETP.GEU.AND P4, PT, R16.reuse, 1.175494350822287508e-38, PT ;  /* 0x008000001000780b */ /* 0x040fe40003f8e000 */
[C---:B---3--:R-:W-:Y:S02]  /*0450*/  FSETP.GT.AND P5, PT, R21.reuse, 8.50705917302346158658e+37, PT ;  /* 0x7e8000001500780b */ /* 0x048fe40003fa4000 */
[----:B------:R-:W-:Y:S01]  /*0460*/  FSETP.GEU.AND P2, PT, R21, 1.175494350822287508e-38, PT ;  /* 0x008000001500780b */ /* 0x000fe20003f4e000 */
[----:B------:R-:W-:Y:S01]  /*0470*/  FADD R19, -R19, R15 ;  /* 0x0000000f13137221 */ /* 0x000fe20000000100 */
[C---:B------:R-:W-:Y:S02]  /*0480*/  FSEL R15, R13.reuse, 1, P3 ;  /* 0x3f8000000d0f7808 */ /* 0x040fe40001800000 */
[----:B------:R-:W-:Y:S01]  /*0490*/  @P3 FMUL R16, R16, 0.25 ;  /* 0x3e80000010103820 */ /* 0x000fe20000400000 */
[----:B------:R-:W-:Y:S01]  /*04a0*/  FADD R14, -R18, R14 ;  /* 0x0000000e120e7221 */ /* 0x000fe20000000100 */
[----:B------:R-:W-:-:S03]  /*04b0*/  FSEL R18, R13, 1, P5 ;  /* 0x3f8000000d127808 */ /* 0x000fc60002800000 */
[----:B------:R-:W-:Y:S01]  /*04c0*/  @!P4 FMUL R16, R16, 16777216 ;  /* 0x4b8000001010c820 */ /* 0x000fe20000400000 */
[----:B------:R-:W-:Y:S01]  /*04d0*/  @!P4 FMUL R15, R15, 16777216 ;  /* 0x4b8000000f0fc820 */ /* 0x000fe20000400000 */
[----:B-1----:R-:W-:Y:S01]  /*04e0*/  FSETP.GT.AND P4, PT, R20, 8.50705917302346158658e+37, PT ;  /* 0x7e8000001400780b */ /* 0x002fe20003f84000 */
[----:B------:R-:W-:Y:S01]  /*04f0*/  @P5 FMUL R21, R21, 0.25 ;  /* 0x3e80000015155820 */ /* 0x000fe20000400000 */
[----:B------:R-:W-:-:S03]  /*0500*/  @!P2 FMUL R18, R18, 16777216 ;  /* 0x4b8000001212a820 */ /* 0x000fc60000400000 */
[----:B------:R-:W-:Y:S01]  /*0510*/  @!P2 FMUL R21, R21, 16777216 ;  /* 0x4b8000001515a820 */ /* 0x000fe20000400000 */
[----:B------:R-:W-:Y:S01]  /*0520*/  FSETP.GEU.AND P2, PT, R20, 1.175494350822287508e-38, PT ;  /* 0x008000001400780b */ /* 0x000fe20003f4e000 */
[----:B------:R-:W1:Y:S01]  /*0530*/  MUFU.RCP R16, R16 ;  /* 0x0000001000107308 */ /* 0x000e620000001000 */
[----:B------:R-:W-:-:S05]  /*0540*/  FADD R22, R22, 0.0010000000474974513054 ;  /* 0x3a83126f16167421 */ /* 0x000fca0000000000 */
[----:B------:R-:W-:Y:S02]  /*0550*/  @P4 FMUL R20, R20, 0.25 ;  /* 0x3e80000014144820 */ /* 0x000fe40000400000 */
[----:B------:R-:W3:Y:S04]  /*0560*/  MUFU.RCP R21, R21 ;  /* 0x0000001500157308 */ /* 0x000ee80000001000 */
[----:B------:R-:W-:-:S04]  /*0570*/  @!P2 FMUL R20, R20, 16777216 ;  /* 0x4b8000001414a820 */ /* 0x000fc80000400000 */
[----:B------:R-:W4:Y:S01]  /*0580*/  MUFU.SQRT R12, R22 ;  /* 0x00000016000c7308 */ /* 0x000f220000002000 */
[----:B-1----:R-:W-:-:S07]  /*0590*/  FMUL R15, R16, R15 ;  /* 0x0000000f100f7220 */ /* 0x002fce0000400000 */
[----:B0-----:R-:W0:Y:S01]  /*05a0*/  MUFU.RCP R28, R20 ;  /* 0x00000014001c7308 */ /* 0x001e220000001000 */
[----:B---3--:R-:W-:Y:S01]  /*05b0*/  FMUL R16, R21, R18 ;  /* 0x0000001215107220 */ /* 0x008fe20000400000 */
[----:B------:R-:W-:Y:S02]  /*05c0*/  FSEL R21, R13, 1, P4 ;  /* 0x3f8000000d157808 */ /* 0x000fe40002000000 */
[----:B----4-:R-:W-:-:S03]  /*05d0*/  FSETP.GT.AND P3, PT, R12, 8.50705917302346158658e+37, PT ;  /* 0x7e8000000c00780b */ /* 0x010fc60003f64000 */
[----:B------:R-:W-:Y:S01]  /*05e0*/  @!P2 FMUL R21, R21, 16777216 ;  /* 0x4b8000001515a820 */ /* 0x000fe20000400000 */
[----:B------:R-:W-:-:S03]  /*05f0*/  FSETP.GEU.AND P5, PT, R12, 1.175494350822287508e-38, PT ;  /* 0x008000000c00780b */ /* 0x000fc60003fae000 */
[----:B0-----:R-:W-:Y:S01]  /*0600*/  FMUL R28, R28, R21 ;  /* 0x000000151c1c7220 */ /* 0x001fe20000400000 */
[----:B------:R-:W-:-:S05]  /*0610*/  FSEL R18, R13, 1, P3 ;  /* 0x3f8000000d127808 */ /* 0x000fca0001800000 */
[----:B------:R-:W-:Y:S01]  /*0620*/  @P3 FMUL R12, R12, 0.25 ;  /* 0x3e8000000c0c3820 */ /* 0x000fe20000400000 */
[----:B------:R-:W-:-:S03]  /*0630*/  P2R R26, PR, RZ, 0x2 ;  /* 0x00000002ff1a7803 */ /* 0x000fc60000000000 */
[----:B------:R-:W-:Y:S01]  /*0640*/  @!P5 FMUL R12, R12, 16777216 ;  /* 0x4b8000000c0cd820 */ /* 0x000fe20000400000 */
[----:B------:R-:W-:Y:S01]  /*0650*/  @!P5 FMUL R18, R18, 16777216 ;  /* 0x4b8000001212d820 */ /* 0x000fe20000400000 */
[----:B------:R-:W-:Y:S01]  /*0660*/  FMUL R16, R16, R9 ;  /* 0x0000000910107220 */ /* 0x000fe20000400000 */
[----:B------:R-:W-:Y:S01]  /*0670*/  FMUL R15, R15, R8 ;  /* 0x000000080f0f7220 */ /* 0x000fe20000400000 */
[----:B------:R-:W-:Y:S01]  /*0680*/  CS2R R8, SRZ ;  /* 0x0000000000087805 */ /* 0x000fe2000001ff00 */
[----:B--2---:R-:W-:Y:S01]  /*0690*/  FADD R4, R4, 0.0010000000474974513054 ;  /* 0x3a83126f04047421 */ /* 0x004fe20000000000 */
[----:B------:R-:W-:Y:S01]  /*06a0*/  FADD R5, R5, 0.0010000000474974513054 ;  /* 0x3a83126f05057421 */ /* 0x000fe20000000000 */
[----:B------:R-:W-:-:S04]  /*06b0*/  FADD R6, R6, 0.0010000000474974513054 ;  /* 0x3a83126f06067421 */ /* 0x000fc80000000000 */
[----:B------:R-:W0:Y:S01]  /*06c0*/  MUFU.SQRT R4, R4 ;  /* 0x0000000400047308 */ /* 0x000e220000002000 */
[----:B------:R-:W-:-:S07]  /*06d0*/  FADD R21, R7, 0.0010000000474974513054 ;  /* 0x3a83126f07157421 */ /* 0x000fce0000000000 */
[----:B------:R-:W1:Y:S08]  /*06e0*/  MUFU.SQRT R22, R5 ;  /* 0x0000000500167308 */ /* 0x000e700000002000 */
[----:B------:R-:W2:Y:S01]  /*06f0*/  MUFU.SQRT R29, R6 ;  /* 0x00000006001d7308 */ /* 0x000ea20000002000 */
[----:B0-----:R-:W-:-:S07]  /*0700*/  FSETP.GT.AND P3, PT, R4, 8.50705917302346158658e+37, PT ;  /* 0x7e8000000400780b */ /* 0x001fce0003f64000 */
[----:B------:R-:W0:Y:S01]  /*0710*/  MUFU.SQRT R20, R21 ;  /* 0x0000001500147308 */ /* 0x000e220000002000 */
[----:B-1----:R-:W-:Y:S02]  /*0720*/  FSETP.GT.AND P4, PT, R22, 8.50705917302346158658e+37, PT ;  /* 0x7e8000001600780b */ /* 0x002fe40003f84000 */
[----:B--2---:R-:W-:Y:S02]  /*0730*/  FSETP.GT.AND P6, PT, R29, 8.50705917302346158658e+37, PT ;  /* 0x7e8000001d00780b */ /* 0x004fe40003fc4000 */
[C---:B------:R-:W-:Y:S01]  /*0740*/  FSETP.GEU.AND P2, PT, R4.reuse, 1.175494350822287508e-38, PT ;  /* 0x008000000400780b */ /* 0x040fe20003f4e000 */
[----:B------:R-:W-:Y:S01]  /*0750*/  @P3 FMUL R4, R4, 0.25 ;  /* 0x3e80000004043820 */ /* 0x000fe20000400000 */
[----:B------:R-:W-:Y:S02]  /*0760*/  FSEL R23, R13, 1, P3 ;  /* 0x3f8000000d177808 */ /* 0x000fe40001800000 */
[----:B------:R-:W-:Y:S02]  /*0770*/  FSETP.GEU.AND P3, PT, R22, 1.175494350822287508e-38, PT ;  /* 0x008000001600780b */ /* 0x000fe40003f6e000 */
[----:B0-----:R-:W-:-:S03]  /*0780*/  FSETP.GT.AND P1, PT, R20, 8.50705917302346158658e+37, PT ;  /* 0x7e8000001400780b */ /* 0x001fc60003f24000 */
[----:B------:R-:W-:Y:S01]  /*0790*/  @P4 FMUL R22, R22, 0.25 ;  /* 0x3e80000016164820 */ /* 0x000fe20000400000 */
[----:B------:R-:W-:Y:S02]  /*07a0*/  FSEL R5, R13, 1, P4 ;  /* 0x3f8000000d057808 */ /* 0x000fe40002000000 */
[C---:B------:R-:W-:Y:S01]  /*07b0*/  FSETP.GEU.AND P4, PT, R29.reuse, 1.175494350822287508e-38, PT ;  /* 0x008000001d00780b */ /* 0x040fe20003f8e000 */
[----:B------:R-:W-:Y:S01]  /*07c0*/  @P6 FMUL R29, R29, 0.25 ;  /* 0x3e8000001d1d6820 */ /* 0x000fe20000400000 */
[C---:B------:R-:W-:Y:S02]  /*07d0*/  FSEL R6, R13.reuse, 1, P6 ;  /* 0x3f8000000d067808 */ /* 0x040fe40003000000 */
[----:B------:R-:W-:Y:S02]  /*07e0*/  FSEL R7, R13, 1, P1 ;  /* 0x3f8000000d077808 */ /* 0x000fe40000800000 */
[----:B------:R-:W0:Y:S01]  /*07f0*/  MUFU.RCP R13, R12 ;  /* 0x0000000c000d7308 */ /* 0x000e220000001000 */
[C---:B------:R-:W-:Y:S01]  /*0800*/  FSETP.GEU.AND P6, PT, R20.reuse, 1.175494350822287508e-38, PT ;  /* 0x008000001400780b */ /* 0x040fe20003fce000 */
[----:B------:R-:W-:Y:S01]  /*0810*/  @P1 FMUL R20, R20, 0.25 ;  /* 0x3e80000014141820 */ /* 0x000fe20000400000 */
[----:B------:R-:W-:Y:S01]  /*0820*/  @!P3 FMUL R22, R22, 16777216 ;  /* 0x4b8000001616b820 */ /* 0x000fe20000400000 */
[----:B------:R-:W-:-:S10]  /*0830*/  @!P2 FMUL R4, R4, 16777216 ;  /* 0x4b8000000404a820 */ /* 0x000fd40000400000 */
[----:B------:R-:W-:Y:S01]  /*0840*/  @!P6 FMUL R20, R20, 16777216 ;  /* 0x4b8000001414e820 */ /* 0x000fe20000400000 */
[----:B0-----:R-:W-:-:S03]  /*0850*/  FMUL R13, R13, R18 ;  /* 0x000000120d0d7220 */ /* 0x001fc60000400000 */
[----:B------:R0:W1:Y:S01]  /*0860*/  MUFU.RCP R18, R20 ;  /* 0x0000001400127308 */ /* 0x0000620000001000 */
[----:B------:R-:W-:Y:S01]  /*0870*/  FMUL R21, R13, R10 ;  /* 0x0000000a0d157220 */ /* 0x000fe20000400000 */
[----:B------:R-:W-:Y:S01]  /*0880*/  @!P4 FMUL R29, R29, 16777216 ;  /* 0x4b8000001d1dc820 */ /* 0x000fe20000400000 */
[----:B------:R-:W2:Y:S01]  /*0890*/  LDC.64 R12, c[0x0][0x228] ;  /* 0x00008a00ff0c7b82 */ /* 0x000ea20000000a00 */
[----:B0-----:R-:W-:-:S07]  /*08a0*/  FMUL R20, R28, R11 ;  /* 0x0000000b1c147220 */ /* 0x001fce0000400000 */
[----:B------:R-:W0:Y:S01]  /*08b0*/  LDC.64 R10, c[0x0][0x230] ;  /* 0x00008c00ff0a7b82 */ /* 0x000e220000000a00 */
[----:B------:R-:W-:Y:S08]  /*08c0*/  MUFU.RCP R22, R22 ;  /* 0x0000001600167308 */ /* 0x000ff00000001000 */
[----:B------:R-:W3:Y:S08]  /*08d0*/  MUFU.RCP R29, R29 ;  /* 0x0000001d001d7308 */ /* 0x000ef00000001000 */
[----:B------:R-:W4:Y:S01]  /*08e0*/  MUFU.RCP R4, R4 ;  /* 0x0000000400047308 */ /* 0x000f220000001000 */
[----:B------:R-:W-:Y:S01]  /*08f0*/  ISETP.NE.AND P1, PT, R26, RZ, PT ;  /* 0x000000ff1a00720c */ /* 0x000fe20003f25270 */
[----:B------:R-:W-:Y:S01]  /*0900*/  @!P6 FMUL R7, R7, 16777216 ;  /* 0x4b8000000707e820 */ /* 0x000fe20000400000 */
[----:B------:R-:W-:Y:S01]  /*0910*/  @!P4 FMUL R6, R6, 16777216 ;  /* 0x4b8000000606c820 */ /* 0x000fe20000400000 */
[----:B------:R-:W-:Y:S01]  /*0920*/  @!P3 FMUL R5, R5, 16777216 ;  /* 0x4b8000000505b820 */ /* 0x000fe20000400000 */
[----:B------:R-:W-:Y:S01]  /*0930*/  @!P2 FMUL R23, R23, 16777216 ;  /* 0x4b8000001717a820 */ /* 0x000fe20000400000 */
[----:B-1----:R-:W-:Y:S01]  /*0940*/  FMUL R18, R18, R7 ;  /* 0x0000000712127220 */ /* 0x002fe20000400000 */
[----:B---3--:R-:W-:Y:S01]  /*0950*/  FMUL R29, R29, R6 ;  /* 0x000000061d1d7220 */ /* 0x008fe20000400000 */
[----:B------:R-:W-:Y:S01]  /*0960*/  FMUL R26, R22, R5 ;  /* 0x00000005161a7220 */ /* 0x000fe20000400000 */
[----:B0-----:R-:W-:Y:S01]  /*0970*/  IMAD.WIDE R32, R27, 0x4, R10 ;  /* 0x000000041b207825 */ /* 0x001fe200078e020a */
[----:B------:R-:W-:-:S03]  /*0980*/  CS2R R6, SRZ ;  /* 0x0000000000067805 */ /* 0x000fc6000001ff00 */
[----:B------:R-:W-:Y:S01]  /*0990*/  IMAD.WIDE R30, R25, 0x4, R10 ;  /* 0x00000004191e7825 */ /* 0x000fe200078e020a */
[----:B------:R-:W-:-:S03]  /*09a0*/  CS2R R10, SRZ ;  /* 0x00000000000a7805 */ /* 0x000fc6000001ff00 */
[----:B----4-:R-:W-:Y:S01]  /*09b0*/  FMUL R23, R4, R23 ;  /* 0x0000001704177220 */ /* 0x010fe20000400000 */
[----:B------:R-:W-:Y:S01]  /*09c0*/  CS2R R4, SRZ ;  /* 0x0000000000047805 */ /* 0x000fe2000001ff00 */
[--C-:B--2---:R-:W-:Y:S01]  /*09d0*/  IMAD.WIDE R34, R27, 0x4, R12.reuse ;  /* 0x000000041b227825 */ /* 0x104fe200078e020c */
[----:B------:R-:W2:Y:S04]  /*09e0*/  @!P1 LDG.E.EL.128 R8, desc[UR6][R32.64] ;  /* 0x0000000620089981 */ /* 0x000ea8000c2e1d00 */
[----:B------:R-:W2:Y:S01]  /*09f0*/  @!P1 LDG.E.EL.128 R4, desc[UR6][R34.64] ;  /* 0x0000000622049981 */ /* 0x000ea2000c2e1d00 */
[----:B------:R-:W-:Y:S01]  /*0a00*/  FMUL R22, R18, R19 ;  /* 0x0000001312167220 */ /* 0x000fe20000400000 */
[----:B------:R-:W-:Y:S01]  /*0a10*/  FMUL R29, R29, R14 ;  /* 0x0000000e1d1d7220 */ /* 0x000fe20000400000 */
[----:B------:R-:W-:Y:S01]  /*0a20*/  IMAD.WIDE R18, R25, 0x4, R12 ;  /* 0x0000000419127825 */ /* 0x000fe200078e020c */
[----:B------:R-:W-:-:S03]  /*0a30*/  CS2R R12, SRZ ;  /* 0x00000000000c7805 */ /* 0x000fc6000001ff00 */
[----:B------:R-:W-:Y:S01]  /*0a40*/  FMUL R26, R26, R17 ;  /* 0x000000111a1a7220 */ /* 0x000fe20000400000 */
[----:B------:R-:W0:Y:S01]  /*0a50*/  S2UR UR5, SR_CgaCtaId ;  /* 0x00000000000579c3 */ /* 0x000e220000008800 */
[----:B------:R-:W-:Y:S01]  /*0a60*/  FMUL R23, R23, R24 ;  /* 0x0000001817177220 */ /* 0x000fe20000400000 */
[----:B------:R-:W-:Y:S01]  /*0a70*/  UMOV UR4, 0x400 ;  /* 0x0000040000047882 */ /* 0x000fe20000000000 */
[----:B------:R-:W-:Y:S01]  /*0a80*/  ISETP.GE.AND P6, PT, R0, 0xc4, PT ;  /* 0x000000c40000780c */ /* 0x000fe20003fc6270 */
[----:B--2---:R-:W-:Y:S01]  /*0a90*/  FFMA R4, R15, R4, R8 ;  /* 0x000000040f047223 */ /* 0x004fe20000000008 */
[----:B------:R-:W-:Y:S01]  /*0aa0*/  CS2R R14, SRZ ;  /* 0x00000000000e7805 */ /* 0x000fe2000001ff00 */
[----:B------:R-:W-:Y:S01]  /*0ab0*/  FFMA R5, R16, R5, R9 ;  /* 0x0000000510057223 */ /* 0x000fe20000000009 */
[----:B------:R-:W-:-:S04]  /*0ac0*/  CS2R R16, SRZ ;  /* 0x0000000000107805 */ /* 0x000fc8000001ff00 */
[----:B------:R1:W2:Y:S02]  /*0ad0*/  @!P0 LDG.E.EL.128 R12, desc[UR6][R18.64] ;  /* 0x00000006120c8981 */ /* 0x0002a4000c2e1d00 */
[----:B-1----:R-:W-:-:S06]  /*0ae0*/  CS2R R18, SRZ ;  /* 0x0000000000127805 */ /* 0x002fcc000001ff00 */
[----:B------:R1:W2:Y:S01]  /*0af0*/  @!P0 LDG.E.EL.128 R16, desc[UR6][R30.64] ;  /* 0x000000061e108981 */ /* 0x0002a2000c2e1d00 */
[----:B------:R-:W-:Y:S01]  /*0b00*/  LOP3.LUT R8, R3, 0x7f, R2, 0xf8, !PT ;  /* 0x0000007f03087812 */ /* 0x000fe200078ef802 */
[----:B------:R-:W-:Y:S02]  /*0b10*/  FFMA R10, R21, R6, R10 ;  /* 0x00000006150a7223 */ /* 0x000fe4000000000a */
[----:B------:R-:W3:Y:S02]  /*0b20*/  S2R R6, SR_TID.X ;  /* 0x0000000000067919 */ /* 0x000ee40000002100 */
[----:B------:R-:W-:-:S05]  /*0b30*/  IMAD.HI R9, R8, 0x38e38e39, RZ ;  /* 0x38e38e3908097827 */ /* 0x000fca00078e02ff */
[----:B------:R-:W-:-:S04]  /*0b40*/  SHF.R.U32.HI R28, RZ, 0x1f, R9 ;  /* 0x0000001fff1c7819 */ /* 0x000fc80000011609 */
[----:B------:R-:W-:Y:S01]  /*0b50*/  LEA.HI.SX32 R9, R9, R28, 0x1a ;  /* 0x0000001c09097211 */ /* 0x000fe200078fd2ff */
[----:B------:R-:W-:Y:S01]  /*0b60*/  FFMA R11, R20, R7, R11 ;  /* 0x00000007140b7223 */ /* 0x000fe2000000000b */
[----:B------:R-:W-:-:S03]  /*0b70*/  LOP3.LUT R20, R2, 0x7f, RZ, 0xc0, !PT ;  /* 0x0000007f02147812 */ /* 0x000fc600078ec0ff */
[----:B------:R-:W-:-:S04]  /*0b80*/  IMAD R7, R9, -0x120, R8 ;  /* 0xfffffee009077824 */ /* 0x000fc800078e0208 */
[----:B------:R-:W-:Y:S01]  /*0b90*/  IMAD R2, R7, 0xc4, R0 ;  /* 0x000000c407027824 */ /* 0x000fe200078e0200 */
[----:B------:R-:W-:-:S03]  /*0ba0*/  LOP3.LUT R7, R3, 0x80, R20, 0xfe, !PT ;  /* 0x0000008003077812 */ /* 0x000fc600078efe14 */
[----:B------:R-:W-:Y:S02]  /*0bb0*/  IMAD R2, R9, 0x63880, R2 ;  /* 0x0006388009027824 */ /* 0x000fe400078e0202 */
[----:B------:R-:W-:Y:S01]  /*0bc0*/  IMAD.HI R9, R7, 0x38e38e39, RZ ;  /* 0x38e38e3907097827 */ /* 0x000fe200078e02ff */
[----:B------:R-:W-:-:S04]  /*0bd0*/  FSETP.GEU.AND P1, PT, R4, RZ, PT ;  /* 0x000000ff0400720b */ /* 0x000fc80003f2e000 */
[----:B------:R-:W-:Y:S02]  /*0be0*/  SHF.R.U32.HI R24, RZ, 0x1f, R9 ;  /* 0x0000001fff187819 */ /* 0x000fe40000011609 */
[----:B-1----:R-:W-:Y:S02]  /*0bf0*/  FSEL R30, R4, RZ, P1 ;  /* 0x000000ff041e7208 */ /* 0x002fe40000800000 */
[----:B------:R-:W-:Y:S02]  /*0c00*/  LEA.HI.SX32 R24, R9, R24, 0x1a ;  /* 0x0000001809187211 */ /* 0x000fe400078fd2ff */
[----:B---3--:R-:W-:Y:S02]  /*0c10*/  SHF.L.U32 R9, R6, 0x2, RZ ;  /* 0x0000000206097819 */ /* 0x008fe400000006ff */
[----:B------:R-:W-:Y:S01]  /*0c20*/  FSETP.GEU.AND P1, PT, R5, RZ, PT ;  /* 0x000000ff0500720b */ /* 0x000fe20003f2e000 */
[----:B0-----:R-:W-:Y:S01]  /*0c30*/  UPRMT UR4, UR5, 0x654, UR4 ;  /* 0x0000065405047896 */ /* 0x001fe20008000004 */
[----:B------:R-:W-:-:S02]  /*0c40*/  LOP3.LUT R21, R9, 0x1fc, RZ, 0xc0, !PT ;  /* 0x000001fc09157812 */ /* 0x000fc400078ec0ff */
[----:B------:R-:W-:Y:S02]  /*0c50*/  FSEL R32, R5, RZ, P1 ;  /* 0x000000ff05207208 */ /* 0x000fe40000800000 */
[----:B------:R-:W-:Y:S01]  /*0c60*/  FSETP.GEU.AND P1, PT, R10, RZ, PT ;  /* 0x000000ff0a00720b */ /* 0x000fe20003f2e000 */
[----:B------:R-:W-:Y:S01]  /*0c70*/  IMAD R9, R24, -0x120, R7 ;  /* 0xfffffee018097824 */ /* 0x000fe200078e0207 */
[----:B------:R-:W-:Y:S02]  /*0c80*/  ISETP.LT.AND P0, PT, R7, 0x480, !P6 ;  /* 0x000004800700780c */ /* 0x000fe40007701270 */
[----:B------:R-:W-:Y:S02]  /*0c90*/  LEA R7, R21, UR4, 0x3 ;  /* 0x0000000415077c11 */ /* 0x000fe4000f8e18ff */
[----:B------:R-:W-:Y:S02]  /*0ca0*/  FSEL R10, R10, RZ, P1 ;  /* 0x000000ff0a0a7208 */ /* 0x000fe40000800000 */
[C---:B------:R-:W-:Y:S01]  /*0cb0*/  FSETP.GEU.AND P1, PT, R11.reuse, RZ, PT ;  /* 0x000000ff0b00720b */ /* 0x040fe20003f2e000 */
[----:B------:R0:W-:Y:S04]  /*0cc0*/  STS [R7], R30 ;  /* 0x0000001e07007388 */ /* 0x0001e80000000800 */
[----:B------:R-:W-:Y:S01]  /*0cd0*/  STS [R7+0x8], R32 ;  /* 0x0000082007007388 */ /* 0x000fe20000000800 */
[----:B0-----:R-:W-:-:S03]  /*0ce0*/  FSEL R30, R11, RZ, P1 ;  /* 0x000000ff0b1e7208 */ /* 0x001fc60000800000 */
[----:B------:R0:W-:Y:S04]  /*0cf0*/  STS [R7+0x10], R10 ;  /* 0x0000100a07007388 */ /* 0x0001e80000000800 */
[----:B------:R1:W-:Y:S01]  /*0d00*/  STS [R7+0x18], R30 ;  /* 0x0000181e07007388 */ /* 0x0003e20000000800 */
[----:B------:R-:W-:Y:S01]  /*0d10*/  LOP3.LUT R5, R3, 0x100, R20, 0xfe, !PT ;  /* 0x0000010003057812 */ /* 0x000fe200078efe14 */
[----:B------:R-:W-:Y:S01]  /*0d20*/  IMAD R9, R9, 0xc4, R0 ;  /* 0x000000c409097824 */ /* 0x000fe200078e0200 */
[----:B------:R-:W-:-:S03]  /*0d30*/  LOP3.LUT R3, R3, 0x180, R20, 0xfe, !PT ;  /* 0x0000018003037812 */ /* 0x000fc600078efe14 */
[----:B------:R-:W-:Y:S02]  /*0d40*/  IMAD R4, R24, 0x63880, R9 ;  /* 0x0006388018047824 */ /* 0x000fe400078e0209 */
[----:B------:R-:W-:Y:S01]  /*0d50*/  IMAD.HI R24, R3, 0x38e38e39, RZ ;  /* 0x38e38e3903187827 */ /* 0x000fe200078e02ff */
[----:B------:R-:W-:Y:S02]  /*0d60*/  LOP3.LUT R6, R6, 0x7f, RZ, 0xc0, !PT ;  /* 0x0000007f06067812 */ /* 0x000fe400078ec0ff */
[----:B------:R-:W-:Y:S02]  /*0d70*/  LOP3.LUT R25, R20, 0x100, RZ, 0xfc, !PT ;  /* 0x0000010014197812 */ /* 0x000fe400078efcff */
[----:B------:R-:W-:Y:S02]  /*0d80*/  SHF.R.U32.HI R9, RZ, 0x1f, R24 ;  /* 0x0000001fff097819 */ /* 0x000fe40000011618 */
[----:B------:R-:W-:Y:S02]  /*0d90*/  LOP3.LUT R6, R6, 0x180, RZ, 0xfc, !PT ;  /* 0x0000018006067812 */ /* 0x000fe400078efcff */
[----:B------:R-:W-:-:S02]  /*0da0*/  LEA.HI.SX32 R24, R24, R9, 0x1a ;  /* 0x0000000918187211 */ /* 0x000fc400078fd2ff */
[----:B------:R-:W-:Y:S02]  /*0db0*/  LEA R25, R25, UR4, 0x3 ;  /* 0x0000000419197c11 */ /* 0x000fe4000f8e18ff */
[----:B------:R-:W-:Y:S01]  /*0dc0*/  LEA R9, R6, UR4, 0x3 ;  /* 0x0000000406097c11 */ /* 0x000fe2000f8e18ff */
[----:B------:R-:W-:-:S05]  /*0dd0*/  IMAD.HI R28, R5, 0x38e38e39, RZ ;  /* 0x38e38e39051c7827 */ /* 0x000fca00078e02ff */
[----:B------:R-:W-:-:S04]  /*0de0*/  SHF.R.U32.HI R11, RZ, 0x1f, R28 ;  /* 0x0000001fff0b7819 */ /* 0x000fc8000001161c */
[----:B------:R-:W-:Y:S02]  /*0df0*/  LEA.HI.SX32 R28, R28, R11, 0x1a ;  /* 0x0000000b1c1c7211 */ /* 0x000fe400078fd2ff */
[----:B0-----:R-:W0:Y:S08]  /*0e00*/  LDC.64 R10, c[0x0][0x238] ;  /* 0x00008e00ff0a7b82 */ /* 0x001e300000000a00 */
[----:B------:R-:W-:Y:S01]  /*0e10*/  BAR.SYNC.DEFER_BLOCKING 0x0 ;  /* 0x0000000000007b1d */ /* 0x000fe20000010000 */
[----:B--2---:R-:W-:Y:S01]  /*0e20*/  FFMA R12, R23, R12, R16 ;  /* 0x0000000c170c7223 */ /* 0x004fe20000000010 */
[----:B------:R-:W-:Y:S01]  /*0e30*/  FFMA R13, R26, R13, R17 ;  /* 0x0000000d1a0d7223 */ /* 0x000fe20000000011 */
[----:B------:R-:W-:Y:S01]  /*0e40*/  FFMA R14, R29, R14, R18 ;  /* 0x0000000e1d0e7223 */ /* 0x000fe20000000012 */
[----:B------:R-:W-:Y:S01]  /*0e50*/  FFMA R19, R22, R15, R19 ;  /* 0x0000000f16137223 */ /* 0x000fe20000000013 */
[----:B------:R-:W-:-:S02]  /*0e60*/  LOP3.LUT R15, R20, 0x80, RZ, 0xfc, !PT ;  /* 0x00000080140f7812 */ /* 0x000fc400078efcff */
[----:B------:R-:W-:Y:S02]  /*0e70*/  LEA R16, R20, UR4, 0x3 ;  /* 0x0000000414107c11 */ /* 0x000fe4000f8e18ff */
[----:B------:R-:W-:Y:S02]  /*0e80*/  LEA R15, R15, UR4, 0x3 ;  /* 0x000000040f0f7c11 */ /* 0x000fe4000f8e18ff */
[----:B------:R-:W-:Y:S01]  /*0e90*/  FSETP.GEU.AND P2, PT, R14, RZ, PT ;  /* 0x000000ff0e00720b */ /* 0x000fe20003f4e000 */
[----:B------:R-:W2:Y:S01]  /*0ea0*/  LDS R17, [R16] ;  /* 0x0000000010117984 */ /* 0x000ea20000000800 */
[----:B------:R-:W-:Y:S02]  /*0eb0*/  FSETP.GEU.AND P3, PT, R13, RZ, PT ;  /* 0x000000ff0d00720b */ /* 0x000fe40003f6e000 */
[----:B------:R-:W-:Y:S02]  /*0ec0*/  FSETP.GEU.AND P4, PT, R12, RZ, PT ;  /* 0x000000ff0c00720b */ /* 0x000fe40003f8e000 */
[----:B-1----:R-:W-:-:S02]  /*0ed0*/  FSEL R30, R14, RZ, P2 ;  /* 0x000000ff0e1e7208 */ /* 0x002fc40001000000 */
[----:B------:R-:W-:Y:S01]  /*0ee0*/  FSEL R26, R13, RZ, P3 ;  /* 0x000000ff0d1a7208 */ /* 0x000fe20001800000 */
[----:B------:R-:W1:Y:S01]  /*0ef0*/  LDS R14, [R15] ;  /* 0x000000000f0e7984 */ /* 0x000e620000000800 */
[----:B------:R-:W-:-:S03]  /*0f00*/  FSEL R6, R12, RZ, P4 ;  /* 0x000000ff0c067208 */ /* 0x000fc60002000000 */
[----:B------:R-:W3:Y:S04]  /*0f10*/  LDS R13, [R25] ;  /* 0x00000000190d7984 */ /* 0x000ee80000000800 */
[----:B------:R-:W4:Y:S01]  /*0f20*/  LDS R12, [R9] ;  /* 0x00000000090c7984 */ /* 0x000f220000000800 */
[----:B------:R-:W-:Y:S01]  /*0f30*/  BAR.SYNC.DEFER_BLOCKING 0x0 ;  /* 0x0000000000007b1d */ /* 0x000fe20000010000 */
[----:B------:R-:W-:-:S04]  /*0f40*/  FSETP.GEU.AND P1, PT, R19, RZ, PT ;  /* 0x000000ff1300720b */ /* 0x000fc80003f2e000 */
[----:B------:R-:W-:Y:S02]  /*0f50*/  FSEL R32, R19, RZ, P1 ;  /* 0x000000ff13207208 */ /* 0x000fe40000800000 */
[----:B------:R-:W-:Y:S01]  /*0f60*/  LOP3.LUT R18, R8, 0x300, RZ, 0xfc, !PT ;  /* 0x0000030008127812 */ /* 0x000fe200078efcff */
[----:B------:R5:W-:Y:S04]  /*0f70*/  STS [R7], R6 ;  /* 0x0000000607007388 */ /* 0x000be80000000800 */
[----:B------:R-:W-:Y:S04]  /*0f80*/  STS [R7+0x8], R26 ;  /* 0x0000081a07007388 */ /* 0x000fe80000000800 */
[----:B------:R-:W-:Y:S04]  /*0f90*/  STS [R7+0x10], R30 ;  /* 0x0000101e07007388 */ /* 0x000fe80000000800 */
[----:B------:R0:W-:Y:S01]  /*0fa0*/  STS [R7+0x18], R32 ;  /* 0x0000182007007388 */ /* 0x0001e20000000800 */
[----:B------:R-:W-:Y:S01]  /*0fb0*/  BAR.SYNC.DEFER_BLOCKING 0x0 ;  /* 0x0000000000007b1d */ /* 0x000fe20000010000 */
[----:B------:R-:W-:Y:S01]  /*0fc0*/  ISETP.LT.AND P1, PT, R5, 0x480, !P6 ;  /* 0x000004800500780c */ /* 0x000fe20007721270 */
[----:B------:R-:W-:-:S02]  /*0fd0*/  IMAD R5, R28, -0x120, R5 ;  /* 0xfffffee01c057824 */ /* 0x000fc400078e0205 */
[----:B------:R-:W-:Y:S01]  /*0fe0*/  IMAD.HI R23, R18, 0x38e38e39, RZ ;  /* 0x38e38e3912177827 */ /* 0x000fe200078e02ff */
[----:B------:R-:W-:-:S03]  /*0ff0*/  ISETP.LT.AND P2, PT, R8, 0x480, !P6 ;  /* 0x000004800800780c */ /* 0x000fc60007741270 */
[----:B------:R-:W-:Y:S01]  /*1000*/  IMAD R21, R5, 0xc4, R0 ;  /* 0x000000c405157824 */ /* 0x000fe200078e0200 */
[----:B-----5:R-:W-:Y:S02]  /*1010*/  SHF.R.U32.HI R6, RZ, 0x1f, R23 ;  /* 0x0000001fff067819 */ /* 0x020fe40000011617 */
[C---:B------:R-:W-:Y:S02]  /*1020*/  LOP3.LUT R19, R8.reuse, 0x280, RZ, 0xfc, !PT ;  /* 0x0000028008137812 */ /* 0x040fe400078efcff */
[----:B------:R-:W-:Y:S02]  /*1030*/  LOP3.LUT R20, R8, 0x200, RZ, 0xfc, !PT ;  /* 0x0000020008147812 */ /* 0x000fe400078efcff */
[----:B------:R-:W-:Y:S01]  /*1040*/  LEA.HI.SX32 R23, R23, R6, 0x1a ;  /* 0x0000000617177211 */ /* 0x000fe200078fd2ff */
[----:B0-----:R-:W-:Y:S01]  /*1050*/  IMAD.WIDE R6, R2, 0x4, R10 ;  /* 0x0000000402067825 */ /* 0x001fe200078e020a */
[----:B------:R-:W0:Y:S04]  /*1060*/  LDS R16, [R16] ;  /* 0x0000000010107984 */ /* 0x000e280000000800 */
[----:B------:R-:W5:Y:S04]  /*1070*/  LDS R15, [R15] ;  /* 0x000000000f0f7984 */ /* 0x000f680000000800 */
[----:B------:R1:W0:Y:S01]  /*1080*/  LDS R5, [R25] ;  /* 0x0000000019057984 */ /* 0x0002220000000800 */
[----:B------:R-:W-:-:S04]  /*1090*/  IMAD.HI R22, R19, 0x38e38e39, RZ ;  /* 0x38e38e3913167827 */ /* 0x000fc800078e02ff */
[----:B------:R-:W-:Y:S01]  /*10a0*/  IMAD.HI R26, R20, 0x38e38e39, RZ ;  /* 0x38e38e39141a7827 */ /* 0x000fe200078e02ff */
[----:B--2---:R2:W-:Y:S01]  /*10b0*/  @P2 STG.E desc[UR6][R6.64], R17 ;  /* 0x0000001106002986 */ /* 0x0045e2000c101906 */
[----:B------:R-:W-:Y:S02]  /*10c0*/  SHF.R.U32.HI R27, RZ, 0x1f, R22 ;  /* 0x0000001fff1b7819 */ /* 0x000fe40000011616 */
[----:B------:R-:W-:Y:S01]  /*10d0*/  ISETP.LT.AND P2, PT, R3, 0x480, !P6 ;  /* 0x000004800300780c */ /* 0x000fe20007741270 */
[----:B------:R-:W-:Y:S01]  /*10e0*/  IMAD R3, R24, -0x120, R3 ;  /* 0xfffffee018037824 */ /* 0x000fe200078e0203 */
[----:B------:R-:W-:Y:S02]  /*10f0*/  SHF.R.U32.HI R29, RZ, 0x1f, R26 ;  /* 0x0000001fff1d7819 */ /* 0x000fe4000001161a */
[----:B------:R-:W-:Y:S01]  /*1100*/  LEA.HI.SX32 R22, R22, R27, 0x1a ;  /* 0x0000001b16167211 */ /* 0x000fe200078fd2ff */
[----:B------:R-:W-:Y:S01]  /*1110*/  IMAD R31, R3, 0xc4, R0 ;  /* 0x000000c4031f7824 */ /* 0x000fe200078e0200 */
[----:B------:R-:W-:Y:S01]  /*1120*/  LEA.HI.SX32 R27, R26, R29, 0x1a ;  /* 0x0000001d1a1b7211 */ /* 0x000fe200078fd2ff */
[----:B------:R-:W-:Y:S01]  /*1130*/  IMAD R3, R23, -0x120, R18 ;  /* 0xfffffee017037824 */ /* 0x000fe200078e0212 */
[----:B------:R-:W-:Y:S01]  /*1140*/  ISETP.LT.AND P3, PT, R18, 0x480, !P6 ;  /* 0x000004801200780c */ /* 0x000fe20007761270 */
[----:B-1----:R-:W-:-:S02]  /*1150*/  IMAD R25, R22, -0x120, R19 ;  /* 0xfffffee016197824 */ /* 0x002fc400078e0213 */
[----:B------:R-:W-:Y:S02]  /*1160*/  IMAD R29, R27, -0x120, R20 ;  /* 0xfffffee01b1d7824 */ /* 0x000fe400078e0214 */
[----:B------:R-:W-:Y:S02]  /*1170*/  IMAD R18, R3, 0xc4, R0 ;  /* 0x000000c403127824 */ /* 0x000fe400078e0200 */
[----:B------:R-:W-:Y:S01]  /*1180*/  IMAD.WIDE R2, R4, 0x4, R10 ;  /* 0x0000000404027825 */ /* 0x000fe200078e020a */
[----:B------:R-:W-:Y:S02]  /*1190*/  LOP3.LUT R8, R8, 0x380, RZ, 0xfc, !PT ;  /* 0x0000038008087812 */ /* 0x000fe400078efcff */
[----:B------:R-:W-:Y:S01]  /*11a0*/  ISETP.LT.AND P5, PT, R20, 0x480, !P6 ;  /* 0x000004801400780c */ /* 0x000fe200077a1270 */
[--C-:B--2---:R-:W-:Y:S01]  /*11b0*/  IMAD R6, R29, 0xc4, R0.reuse ;  /* 0x000000c41d067824 */ /* 0x104fe200078e0200 */
[----:B------:R-:W-:Y:S01]  /*11c0*/  ISETP.LT.AND P4, PT, R19, 0x480, !P6 ;  /* 0x000004801300780c */ /* 0x000fe20007781270 */
[----:B------:R-:W-:Y:S01]  /*11d0*/  IMAD R25, R25, 0xc4, R0 ;  /* 0x000000c419197824 */ /* 0x000fe200078e0200 */
[----:B------:R1:W-:Y:S01]  /*11e0*/  @P0 STG.E desc[UR6][R2.64], R14 ;  /* 0x0000000e02000986 */ /* 0x0003e2000c101906 */
[----:B------:R-:W-:Y:S01]  /*11f0*/  IMAD R21, R28, 0x63880, R21 ;  /* 0x000638801c157824 */ /* 0x000fe200078e0215 */
[----:B------:R-:W-:Y:S01]  /*1200*/  ISETP.LT.AND P0, PT, R8, 0x480, !P6 ;  /* 0x000004800800780c */ /* 0x000fe20007701270 */
[----:B------:R-:W-:-:S02]  /*1210*/  IMAD R19, R24, 0x63880, R31 ;  /* 0x0006388018137824 */ /* 0x000fc400078e021f */
[----:B------:R-:W-:Y:S02]  /*1220*/  IMAD R27, R27, 0x63880, R6 ;  /* 0x000638801b1b7824 */ /* 0x000fe400078e0206 */
[----:B------:R-:W-:Y:S02]  /*1230*/  IMAD R25, R22, 0x63880, R25 ;  /* 0x0006388016197824 */ /* 0x000fe400078e0219 */
[----:B------:R-:W-:Y:S02]  /*1240*/  IMAD R17, R23, 0x63880, R18 ;  /* 0x0006388017117824 */ /* 0x000fe400078e0212 */
[----:B------:R-:W-:-:S04]  /*1250*/  IMAD.WIDE R6, R21, 0x4, R10 ;  /* 0x0000000415067825 */ /* 0x000fc800078e020a */
[--C-:B------:R-:W-:Y:S01]  /*1260*/  IMAD.WIDE R22, R19, 0x4, R10.reuse ;  /* 0x0000000413167825 */ /* 0x100fe200078e020a */
[----:B---3--:R1:W-:Y:S03]  /*1270*/  @P1 STG.E desc[UR6][R6.64], R13 ;  /* 0x0000000d06001986 */ /* 0x0083e6000c101906 */
[--C-:B------:R-:W-:Y:S01]  /*1280*/  IMAD.WIDE R20, R27, 0x4, R10.reuse ;  /* 0x000000041b147825 */ /* 0x100fe200078e020a */
[----:B----4-:R1:W-:Y:S03]  /*1290*/  @P2 STG.E desc[UR6][R22.64], R12 ;  /* 0x0000000c16002986 */ /* 0x0103e6000c101906 */
[--C-:B------:R-:W-:Y:S01]  /*12a0*/  IMAD.WIDE R18, R25, 0x4, R10.reuse ;  /* 0x0000000419127825 */ /* 0x100fe200078e020a */
[----:B0-----:R1:W-:Y:S03]  /*12b0*/  @P5 STG.E desc[UR6][R20.64], R16 ;  /* 0x0000001014005986 */ /* 0x0013e6000c101906 */
[----:B------:R-:W-:Y:S01]  /*12c0*/  IMAD.WIDE R24, R17, 0x4, R10 ;  /* 0x0000000411187825 */ /* 0x000fe200078e020a */
[----:B-----5:R1:W-:Y:S04]  /*12d0*/  @P4 STG.E desc[UR6][R18.64], R15 ;  /* 0x0000000f12004986 */ /* 0x0203e8000c101906 */
[----:B------:R1:W-:Y:S01]  /*12e0*/  @P3 STG.E desc[UR6][R24.64], R5 ;  /* 0x0000000518003986 */ /* 0x0003e2000c101906 */
[----:B------:R-:W-:Y:S05]  /*12f0*/  @!P0 EXIT ;  /* 0x000000000000894d */ /* 0x000fea0003800000 */
[----:B------:R-:W0:Y:S01]  /*1300*/  LDS R9, [R9] ;  /* 0x0000000009097984 */ /* 0x000e220000000800 */
[----:B-1----:R-:W-:-:S05]  /*1310*/  IMAD.HI R2, R8, 0x38e38e39, RZ ;  /* 0x38e38e3908027827 */ /* 0x002fca00078e02ff */
[----:B------:R-:W-:-:S04]  /*1320*/  SHF.R.U32.HI R3, RZ, 0x1f, R2 ;  /* 0x0000001fff037819 */ /* 0x000fc80000011602 */
[----:B------:R-:W-:-:S05]  /*1330*/  LEA.HI.SX32 R3, R2, R3, 0x1a ;  /* 0x0000000302037211 */ /* 0x000fca00078fd2ff */
[----:B------:R-:W-:-:S04]  /*1340*/  IMAD R5, R3, -0x120, R8 ;  /* 0xfffffee003057824 */ /* 0x000fc800078e0208 */
[----:B------:R-:W-:-:S04]  /*1350*/  IMAD R0, R5, 0xc4, R0 ;  /* 0x000000c405007824 */ /* 0x000fc800078e0200 */
[----:B------:R-:W-:-:S04]  /*1360*/  IMAD R3, R3, 0x63880, R0 ;  /* 0x0006388003037824 */ /* 0x000fc800078e0200 */
[----:B------:R-:W-:-:S05]  /*1370*/  IMAD.WIDE R10, R3, 0x4, R10 ;  /* 0x00000004030a7825 */ /* 0x000fca00078e020a */
[----:B0-----:R-:W-:Y:S01]  /*1380*/  STG.E desc[UR6][R10.64], R9 ;  /* 0x000000090a007986 */ /* 0x001fe2000c101906 */
[----:B------:R-:W-:Y:S05]  /*1390*/  EXIT ;  /* 0x000000000000794d */ /* 0x000fea0003800000 */
.L_x_0:
[----:B------:R-:W-:-:S00]  /*13a0*/  BRA `(.L_x_0) ;  /* 0xfffffffc00fc7947 */ /* 0x000fc0000383ffff */
[----:B------:R-:W-:-:S00]  /*13b0*/  NOP ;  /* 0x0000000000007918 */ /* 0x000fc00000000000 */
        /* <DEDUP_REMOVED lines=12> */
.L_x_1:


//--------------------- .nv.global.init           --------------------------
	.section	.nv.global.init,"aw",@progbits
.nv.global.init:
	.type		_$_str,@object
	.size		_$_str,(_$_str_$_2 - _$_str)
_$_str:
        /*0000*/ 	.byte	0x5f, 0x5f, 0x43, 0x55, 0x44, 0x41, 0x5f, 0x46, 0x54, 0x5a, 0x00
	.type		_$_str_$_2,@object
	.size		_$_str_$_2,(.L_1 - _$_str_$_2)
_$_str_$_2:
        /*000b*/ 	.byte	0x5f, 0x5f, 0x43, 0x55, 0x44, 0x41, 0x5f, 0x50, 0x52, 0x45, 0x43, 0x5f, 0x53, 0x51, 0x52, 0x54
        /*001b*/ 	.byte	0x00
.L_1:


//--------------------- .nv.shared.triton_poi_fused__native_batch_norm_legit_no_training_relu_46 --------------------------
	.section	.nv.shared.triton_poi_fused__native_batch_norm_legit_no_training_relu_46,"aw",@nobits
	.sectionflags	@""
	.align	16
	.zero		1024


//--------------------- .nv.constant0.triton_poi_fused__native_batch_norm_legit_no_training_relu_46 --------------------------
	.section	.nv.constant0.triton_poi_fused__native_batch_norm_legit_no_training_relu_46,"a",@progbits
	.sectionflags	@""
	.align	4
.nv.constant0.triton_poi_fused__native_batch_norm_legit_no_training_relu_46:
	.zero		584
